//
// Generated by NVIDIA NVVM Compiler
//
// Compiler Build ID: CL-36424714
// Cuda compilation tools, release 13.0, V13.0.88
// Based on NVVM 20.0.0
//

.version 9.0
.target sm_100
.address_size 64

	// .globl	_Z10array_fillPi

.visible .entry _Z10array_fillPi(
	.param .u64 .ptr .align 1 _Z10array_fillPi_param_0
)
{
	.reg .b32 	%r<3>;
	.reg .b64 	%rd<5>;

	ld.param.u64 	%rd1, [_Z10array_fillPi_param_0];
	cvta.to.global.u64 	%rd2, %rd1;
	mov.u32 	%r1, %tid.x;
	mul.lo.s32 	%r2, %r1, %r1;
	mul.wide.u32 	%rd3, %r1, 4;
	add.s64 	%rd4, %rd2, %rd3;
	st.global.u32 	[%rd4], %r2;
	ret;

}


// ===== COMPILED SASS (sm_100) =====

	.target	sm_100

	.elftype	@"ET_EXEC"


//--------------------- .note.nv.tkinfo           --------------------------
	.section	.note.nv.tkinfo,"",@"SHT_NOTE"
	.sectionflags	@"SHF_NOTE_NV_TKINFO"
	.tkinfo
        /*0018*/ 	.word	0x00000002
        /*0030*/ 	.string	""
        /*0030*/ 	.string	"ptxas"
        /*0030*/ 	.string	"Cuda compilation tools, release 13.0, V13.0.88"
        /*0030*/ 	.string	"Build cuda_13.0.r13.0/compiler.36424714_0"
        /*0030*/ 	.string	"-arch sm_100 -m 64 "



//--------------------- .note.nv.cuinfo           --------------------------
	.section	.note.nv.cuinfo,"",@"SHT_NOTE"
	.sectionflags	@"SHF_NOTE_NV_CUINFO"
        /*0018*/ 	.short	0x0002
        /*001a*/ 	.short	0x0064
        /*001c*/ 	.short	0x0082
	.zero		2


//--------------------- .nv.info                  --------------------------
	.section	.nv.info,"",@"SHT_CUDA_INFO"
	.align	4


	//----- nvinfo : EIATTR_REGCOUNT
	.align		4
        /*0000*/ 	.byte	0x04, 0x2f
        /*0002*/ 	.short	(.L_1 - .L_0)
	.align		4
.L_0:
        /*0004*/ 	.word	index@(_Z10array_fillPi)
        /*0008*/ 	.word	0x00000008


	//----- nvinfo : EIATTR_FRAME_SIZE
	.align		4
.L_1:
        /*000c*/ 	.byte	0x04, 0x11
        /*000e*/ 	.short	(.L_3 - .L_2)
	.align		4
.L_2:
        /*0010*/ 	.word	index@(_Z10array_fillPi)
        /*0014*/ 	.word	0x00000000


	//----- nvinfo : EIATTR_MIN_STACK_SIZE
	.align		4
.L_3:
        /*0018*/ 	.byte	0x04, 0x12
        /*001a*/ 	.short	(.L_5 - .L_4)
	.align		4
.L_4:
        /*001c*/ 	.word	index@(_Z10array_fillPi)
        /*0020*/ 	.word	0x00000000
.L_5:


//--------------------- .nv.compat                --------------------------
	.section	.nv.compat,"",@"SHT_CUDA_COMPAT_INFO"
	.align	4
        /*0000*/ 	.byte	0x02, 0x09, 0x00, 0x00, 0x02, 0x02, 0x01, 0x00, 0x02, 0x05, 0x05, 0x00, 0x03, 0x07, 0x01, 0x01
        /*0010*/ 	.byte	0x02, 0x03, 0x00, 0x00, 0x02, 0x06, 0x01, 0x00, 0x04, 0x0b, 0x08, 0x00, 0x09, 0x00, 0x00, 0x00
        /*0020*/ 	.byte	0x00, 0x00, 0x00, 0x00


//--------------------- .nv.info._Z10array_fillPi --------------------------
	.section	.nv.info._Z10array_fillPi,"",@"SHT_CUDA_INFO"
	.sectionflags	@""
	.align	4


	//----- nvinfo : EIATTR_CUDA_API_VERSION
	.align		4
        /*0000*/ 	.byte	0x04, 0x37
        /*0002*/ 	.short	(.L_7 - .L_6)
.L_6:
        /*0004*/ 	.word	0x00000082


	//----- nvinfo : EIATTR_KPARAM_INFO
	.align		4
.L_7:
        /*0008*/ 	.byte	0x04, 0x17
        /*000a*/ 	.short	(.L_9 - .L_8)
.L_8:
        /*000c*/ 	.word	0x00000000
        /*0010*/ 	.short	0x0000
        /*0012*/ 	.short	0x0000
        /*0014*/ 	.byte	0x00, 0xf5, 0x21, 0x00


	//----- nvinfo : EIATTR_SPARSE_MMA_MASK
	.align		4
.L_9:
        /*0018*/ 	.byte	0x03, 0x50
        /*001a*/ 	.short	0x0000


	//----- nvinfo : EIATTR_MAXREG_COUNT
	.align		4
        /*001c*/ 	.byte	0x03, 0x1b
        /*001e*/ 	.short	0x00ff


	//----- nvinfo : EIATTR_MERCURY_ISA_VERSION
	.align		4
        /*0020*/ 	.byte	0x03, 0x5f
        /*0022*/ 	.short	0x0101


	//----- nvinfo : EIATTR_VRC_CTA_INIT_COUNT
	.align		4
        /*0024*/ 	.byte	0x02, 0x4a
	.zero		1
	.zero		1


	//----- nvinfo : EIATTR_EXIT_INSTR_OFFSETS
	.align		4
        /*0028*/ 	.byte	0x04, 0x1c
        /*002a*/ 	.short	(.L_11 - .L_10)


	//   ....[0]....
.L_10:
        /*002c*/ 	.word	0x00000070


	//----- nvinfo : EIATTR_CBANK_PARAM_SIZE
	.align		4
.L_11:
        /*0030*/ 	.byte	0x03, 0x19
        /*0032*/ 	.short	0x0008


	//----- nvinfo : EIATTR_PARAM_CBANK
	.align		4
        /*0034*/ 	.byte	0x04, 0x0a
        /*0036*/ 	.short	(.L_13 - .L_12)
	.align		4
.L_12:
        /*0038*/ 	.word	index@(.nv.constant0._Z10array_fillPi)
        /*003c*/ 	.short	0x0380
        /*003e*/ 	.short	0x0008


	//----- nvinfo : EIATTR_SW_WAR
	.align		4
.L_13:
        /*0040*/ 	.byte	0x04, 0x36
        /*0042*/ 	.short	(.L_15 - .L_14)
.L_14:
        /*0044*/ 	.word	0x00000008
.L_15:


//--------------------- .nv.callgraph             --------------------------
	.section	.nv.callgraph,"",@"SHT_CUDA_CALLGRAPH"
	.align	4
	.sectionentsize	8
	.align		4
        /*0000*/ 	.word	0x00000000
	.align		4
        /*0004*/ 	.word	0xffffffff
	.align		4
        /*0008*/ 	.word	0x00000000
	.align		4
        /*000c*/ 	.word	0xfffffffe
	.align		4
        /*0010*/ 	.word	0x00000000
	.align		4
        /*0014*/ 	.word	0xfffffffd
	.align		4
        /*0018*/ 	.word	0x00000000
	.align		4
        /*001c*/ 	.word	0xfffffffc


//--------------------- .text._Z10array_fillPi    --------------------------
	.section	.text._Z10array_fillPi,"ax",@progbits
	.align	128
        .global         _Z10array_fillPi
        .type           _Z10array_fillPi,@function
        .size           _Z10array_fillPi,(.L_x_1 - _Z10array_fillPi)
        .other          _Z10array_fillPi,@"STO_CUDA_ENTRY STV_DEFAULT"
_Z10array_fillPi:
.text._Z10array_fillPi:
[----:B------:R-:W-:Y:S01]  /*0000*/  LDC R1, c[0x0][0x37c] ;  /* 0x0000df00ff017b82 */ /* 0x000fe20000000800 */
[----:B------:R-:W0:Y:S07]  /*0010*/  S2R R5, SR_TID.X ;  /* 0x0000000000057919 */ /* 0x000e2e0000002100 */
[----:B------:R-:W0:Y:S01]  /*0020*/  LDC.64 R2, c[0x0][0x380] ;  /* 0x0000e000ff027b82 */ /* 0x000e220000000a00 */
[----:B------:R-:W1:Y:S01]  /*0030*/  LDCU.64 UR4, c[0x0][0x358] ;  /* 0x00006b00ff0477ac */ /* 0x000e620008000a00 */
[----:B0-----:R-:W-:-:S04]  /*0040*/  IMAD.WIDE.U32 R2, R5, 0x4, R2 ;  /* 0x0000000405027825 */ /* 0x001fc800078e0002 */
[----:B------:R-:W-:-:S05]  /*0050*/  IMAD R5, R5, R5, RZ ;  /* 0x0000000505057224 */ /* 0x000fca00078e02ff */
[----:B-1----:R-:W-:Y:S01]  /*0060*/  STG.E desc[UR4][R2.64], R5 ;  /* 0x0000000502007986 */ /* 0x002fe2000c101904 */
[----:B------:R-:W-:Y:S05]  /*0070*/  EXIT ;  /* 0x000000000000794d */ /* 0x000fea0003800000 */
.L_x_0:
[----:B------:R-:W-:-:S00]  /*0080*/  BRA `(.L_x_0) ;  /* 0xfffffffc00fc7947 */ /* 0x000fc0000383ffff */
[----:B------:R-:W-:-:S00]  /*0090*/  NOP ;  /* 0x0000000000007918 */ /* 0x000fc00000000000 */
        /* <DEDUP_REMOVED lines=14> */
.L_x_1:


//--------------------- .nv.shared.reserved.0     --------------------------
	.section	.nv.shared.reserved.0,"aw",@nobits
	.weak		__nv_reservedSMEM_offset_0_alias
	.size		__nv_reservedSMEM_offset_0_alias, 0, 64
	.other		__nv_reservedSMEM_offset_0_alias,@"STO_CUDA_RESERVED_SHARED STV_DEFAULT"
__nv_reservedSMEM_offset_0_alias:
	.zero		0
	.zero		64


//--------------------- .nv.constant0._Z10array_fillPi --------------------------
	.section	.nv.constant0._Z10array_fillPi,"a",@progbits
	.sectionflags	@""
	.align	4
.nv.constant0._Z10array_fillPi:
	.zero		904


//--------------------- SYMBOLS --------------------------

	.type		.nv.reservedSmem.offset0,@object
	.size		.nv.reservedSmem.offset0,0x4
